//
// Generated by NVIDIA NVVM Compiler
//
// Compiler Build ID: CL-36424714
// Cuda compilation tools, release 13.0, V13.0.88
// Based on NVVM 20.0.0
//

.version 9.0
.target sm_100
.address_size 64

	// .globl	_Z23bgr_to_nchw_norm_kernelPKhiiiPfiiffii

.visible .entry _Z23bgr_to_nchw_norm_kernelPKhiiiPfiiffii(
	.param .u64 .ptr .align 1 _Z23bgr_to_nchw_norm_kernelPKhiiiPfiiffii_param_0,
	.param .u32 _Z23bgr_to_nchw_norm_kernelPKhiiiPfiiffii_param_1,
	.param .u32 _Z23bgr_to_nchw_norm_kernelPKhiiiPfiiffii_param_2,
	.param .u32 _Z23bgr_to_nchw_norm_kernelPKhiiiPfiiffii_param_3,
	.param .u64 .ptr .align 1 _Z23bgr_to_nchw_norm_kernelPKhiiiPfiiffii_param_4,
	.param .u32 _Z23bgr_to_nchw_norm_kernelPKhiiiPfiiffii_param_5,
	.param .u32 _Z23bgr_to_nchw_norm_kernelPKhiiiPfiiffii_param_6,
	.param .f32 _Z23bgr_to_nchw_norm_kernelPKhiiiPfiiffii_param_7,
	.param .f32 _Z23bgr_to_nchw_norm_kernelPKhiiiPfiiffii_param_8,
	.param .u32 _Z23bgr_to_nchw_norm_kernelPKhiiiPfiiffii_param_9,
	.param .u32 _Z23bgr_to_nchw_norm_kernelPKhiiiPfiiffii_param_10
)
{
	.reg .pred 	%p<4>;
	.reg .b16 	%rs<7>;
	.reg .b32 	%r<32>;
	.reg .b32 	%f<13>;
	.reg .b64 	%rd<14>;

	ld.param.u64 	%rd1, [_Z23bgr_to_nchw_norm_kernelPKhiiiPfiiffii_param_0];
	ld.param.u32 	%r3, [_Z23bgr_to_nchw_norm_kernelPKhiiiPfiiffii_param_1];
	ld.param.u32 	%r4, [_Z23bgr_to_nchw_norm_kernelPKhiiiPfiiffii_param_2];
	ld.param.u32 	%r5, [_Z23bgr_to_nchw_norm_kernelPKhiiiPfiiffii_param_3];
	ld.param.u64 	%rd2, [_Z23bgr_to_nchw_norm_kernelPKhiiiPfiiffii_param_4];
	ld.param.u32 	%r6, [_Z23bgr_to_nchw_norm_kernelPKhiiiPfiiffii_param_5];
	ld.param.u32 	%r10, [_Z23bgr_to_nchw_norm_kernelPKhiiiPfiiffii_param_6];
	ld.param.f32 	%f1, [_Z23bgr_to_nchw_norm_kernelPKhiiiPfiiffii_param_7];
	ld.param.f32 	%f2, [_Z23bgr_to_nchw_norm_kernelPKhiiiPfiiffii_param_8];
	ld.param.u32 	%r8, [_Z23bgr_to_nchw_norm_kernelPKhiiiPfiiffii_param_9];
	ld.param.u32 	%r9, [_Z23bgr_to_nchw_norm_kernelPKhiiiPfiiffii_param_10];
	mov.u32 	%r11, %ctaid.x;
	mov.u32 	%r12, %ntid.x;
	mov.u32 	%r13, %tid.x;
	mad.lo.s32 	%r1, %r11, %r12, %r13;
	mov.u32 	%r14, %ctaid.y;
	mov.u32 	%r15, %ntid.y;
	mov.u32 	%r16, %tid.y;
	mad.lo.s32 	%r17, %r14, %r15, %r16;
	setp.ge.s32 	%p1, %r1, %r6;
	setp.ge.s32 	%p2, %r17, %r10;
	or.pred  	%p3, %p1, %p2;
	@%p3 bra 	$L__BB0_2;
	cvta.to.global.u64 	%rd3, %rd1;
	cvta.to.global.u64 	%rd4, %rd2;
	add.s32 	%r18, %r3, -1;
	sub.s32 	%r19, %r1, %r8;
	cvt.rn.f32.s32 	%f3, %r19;
	div.rn.f32 	%f4, %f3, %f1;
	cvt.rzi.s32.f32 	%r20, %f4;
	max.s32 	%r21, %r20, 0;
	min.s32 	%r22, %r18, %r21;
	add.s32 	%r23, %r4, -1;
	sub.s32 	%r24, %r17, %r9;
	cvt.rn.f32.s32 	%f5, %r24;
	div.rn.f32 	%f6, %f5, %f2;
	cvt.rzi.s32.f32 	%r25, %f6;
	max.s32 	%r26, %r25, 0;
	min.s32 	%r27, %r23, %r26;
	mul.lo.s32 	%r28, %r27, %r5;
	cvt.s64.s32 	%rd5, %r28;
	mul.lo.s32 	%r29, %r22, 3;
	cvt.s64.s32 	%rd6, %r29;
	add.s64 	%rd7, %rd5, %rd6;
	add.s64 	%rd8, %rd3, %rd7;
	ld.global.nc.u8 	%rs1, [%rd8];
	cvt.u16.u8 	%rs2, %rs1;
	cvt.rn.f32.u16 	%f7, %rs2;
	mul.f32 	%f8, %f7, 0f3B808081;
	ld.global.nc.u8 	%rs3, [%rd8+1];
	cvt.u16.u8 	%rs4, %rs3;
	cvt.rn.f32.u16 	%f9, %rs4;
	mul.f32 	%f10, %f9, 0f3B808081;
	ld.global.nc.u8 	%rs5, [%rd8+2];
	cvt.u16.u8 	%rs6, %rs5;
	cvt.rn.f32.u16 	%f11, %rs6;
	mul.f32 	%f12, %f11, 0f3B808081;
	mul.lo.s32 	%r30, %r10, %r6;
	mad.lo.s32 	%r31, %r6, %r17, %r1;
	mul.wide.s32 	%rd9, %r31, 4;
	add.s64 	%rd10, %rd4, %rd9;
	st.global.f32 	[%rd10], %f12;
	mul.wide.s32 	%rd11, %r30, 4;
	add.s64 	%rd12, %rd10, %rd11;
	st.global.f32 	[%rd12], %f10;
	add.s64 	%rd13, %rd12, %rd11;
	st.global.f32 	[%rd13], %f8;
$L__BB0_2:
	ret;

}


// ===== COMPILED SASS (sm_100) =====

	.target	sm_100

	.elftype	@"ET_EXEC"


//--------------------- .note.nv.tkinfo           --------------------------
	.section	.note.nv.tkinfo,"",@"SHT_NOTE"
	.sectionflags	@"SHF_NOTE_NV_TKINFO"
	.tkinfo
        /*0018*/ 	.word	0x00000002
        /*0030*/ 	.string	""
        /*0030*/ 	.string	"ptxas"
        /*0030*/ 	.string	"Cuda compilation tools, release 13.0, V13.0.88"
        /*0030*/ 	.string	"Build cuda_13.0.r13.0/compiler.36424714_0"
        /*0030*/ 	.string	"-arch sm_100 -m 64 "



//--------------------- .note.nv.cuinfo           --------------------------
	.section	.note.nv.cuinfo,"",@"SHT_NOTE"
	.sectionflags	@"SHF_NOTE_NV_CUINFO"
        /*0018*/ 	.short	0x0002
        /*001a*/ 	.short	0x0064
        /*001c*/ 	.short	0x0082
	.zero		2


//--------------------- .nv.info                  --------------------------
	.section	.nv.info,"",@"SHT_CUDA_INFO"
	.align	4


	//----- nvinfo : EIATTR_REGCOUNT
	.align		4
        /*0000*/ 	.byte	0x04, 0x2f
        /*0002*/ 	.short	(.L_1 - .L_0)
	.align		4
.L_0:
        /*0004*/ 	.word	index@(_Z23bgr_to_nchw_norm_kernelPKhiiiPfiiffii)
        /*0008*/ 	.word	0x00000011


	//----- nvinfo : EIATTR_FRAME_SIZE
	.align		4
.L_1:
        /*000c*/ 	.byte	0x04, 0x11
        /*000e*/ 	.short	(.L_3 - .L_2)
	.align		4
.L_2:
        /*0010*/ 	.word	index@($__internal_0_$__cuda_sm3x_div_rn_noftz_f32_slowpath)
        /*0014*/ 	.word	0x00000000


	//----- nvinfo : EIATTR_FRAME_SIZE
	.align		4
.L_3:
        /*0018*/ 	.byte	0x04, 0x11
        /*001a*/ 	.short	(.L_5 - .L_4)
	.align		4
.L_4:
        /*001c*/ 	.word	index@(_Z23bgr_to_nchw_norm_kernelPKhiiiPfiiffii)
        /*0020*/ 	.word	0x00000000


	//----- nvinfo : EIATTR_MIN_STACK_SIZE
	.align		4
.L_5:
        /*0024*/ 	.byte	0x04, 0x12
        /*0026*/ 	.short	(.L_7 - .L_6)
	.align		4
.L_6:
        /*0028*/ 	.word	index@(_Z23bgr_to_nchw_norm_kernelPKhiiiPfiiffii)
        /*002c*/ 	.word	0x00000000
.L_7:


//--------------------- .nv.compat                --------------------------
	.section	.nv.compat,"",@"SHT_CUDA_COMPAT_INFO"
	.align	4
        /*0000*/ 	.byte	0x02, 0x09, 0x00, 0x00, 0x02, 0x02, 0x01, 0x00, 0x02, 0x05, 0x05, 0x00, 0x03, 0x07, 0x01, 0x01
        /*0010*/ 	.byte	0x02, 0x03, 0x00, 0x00, 0x02, 0x06, 0x01, 0x00, 0x04, 0x0b, 0x08, 0x00, 0x01, 0x00, 0x00, 0x00
        /*0020*/ 	.byte	0x00, 0x00, 0x00, 0x00


//--------------------- .nv.info._Z23bgr_to_nchw_norm_kernelPKhiiiPfiiffii --------------------------
	.section	.nv.info._Z23bgr_to_nchw_norm_kernelPKhiiiPfiiffii,"",@"SHT_CUDA_INFO"
	.sectionflags	@""
	.align	4


	//----- nvinfo : EIATTR_CUDA_API_VERSION
	.align		4
        /*0000*/ 	.byte	0x04, 0x37
        /*0002*/ 	.short	(.L_9 - .L_8)
.L_8:
        /*0004*/ 	.word	0x00000082


	//----- nvinfo : EIATTR_KPARAM_INFO
	.align		4
.L_9:
        /*0008*/ 	.byte	0x04, 0x17
        /*000a*/ 	.short	(.L_11 - .L_10)
.L_10:
        /*000c*/ 	.word	0x00000000
        /*0010*/ 	.short	0x000a
        /*0012*/ 	.short	0x0034
        /*0014*/ 	.byte	0x00, 0xf0, 0x11, 0x00


	//----- nvinfo : EIATTR_KPARAM_INFO
	.align		4
.L_11:
        /*0018*/ 	.byte	0x04, 0x17
        /*001a*/ 	.short	(.L_13 - .L_12)
.L_12:
        /*001c*/ 	.word	0x00000000
        /*0020*/ 	.short	0x0009
        /*0022*/ 	.short	0x0030
        /*0024*/ 	.byte	0x00, 0xf0, 0x11, 0x00


	//----- nvinfo : EIATTR_KPARAM_INFO
	.align		4
.L_13:
        /*0028*/ 	.byte	0x04, 0x17
        /*002a*/ 	.short	(.L_15 - .L_14)
.L_14:
        /*002c*/ 	.word	0x00000000
        /*0030*/ 	.short	0x0008
        /*0032*/ 	.short	0x002c
        /*0034*/ 	.byte	0x00, 0xf0, 0x11, 0x00


	//----- nvinfo : EIATTR_KPARAM_INFO
	.align		4
.L_15:
        /*0038*/ 	.byte	0x04, 0x17
        /*003a*/ 	.short	(.L_17 - .L_16)
.L_16:
        /*003c*/ 	.word	0x00000000
        /*0040*/ 	.short	0x0007
        /*0042*/ 	.short	0x0028
        /*0044*/ 	.byte	0x00, 0xf0, 0x11, 0x00


	//----- nvinfo : EIATTR_KPARAM_INFO
	.align		4
.L_17:
        /*0048*/ 	.byte	0x04, 0x17
        /*004a*/ 	.short	(.L_19 - .L_18)
.L_18:
        /*004c*/ 	.word	0x00000000
        /*0050*/ 	.short	0x0006
        /*0052*/ 	.short	0x0024
        /*0054*/ 	.byte	0x00, 0xf0, 0x11, 0x00


	//----- nvinfo : EIATTR_KPARAM_INFO
	.align		4
.L_19:
        /*0058*/ 	.byte	0x04, 0x17
        /*005a*/ 	.short	(.L_21 - .L_20)
.L_20:
        /*005c*/ 	.word	0x00000000
        /*0060*/ 	.short	0x0005
        /*0062*/ 	.short	0x0020
        /*0064*/ 	.byte	0x00, 0xf0, 0x11, 0x00


	//----- nvinfo : EIATTR_KPARAM_INFO
	.align		4
.L_21:
        /*0068*/ 	.byte	0x04, 0x17
        /*006a*/ 	.short	(.L_23 - .L_22)
.L_22:
        /*006c*/ 	.word	0x00000000
        /*0070*/ 	.short	0x0004
        /*0072*/ 	.short	0x0018
        /*0074*/ 	.byte	0x00, 0xf5, 0x21, 0x00


	//----- nvinfo : EIATTR_KPARAM_INFO
	.align		4
.L_23:
        /*0078*/ 	.byte	0x04, 0x17
        /*007a*/ 	.short	(.L_25 - .L_24)
.L_24:
        /*007c*/ 	.word	0x00000000
        /*0080*/ 	.short	0x0003
        /*0082*/ 	.short	0x0010
        /*0084*/ 	.byte	0x00, 0xf0, 0x11, 0x00


	//----- nvinfo : EIATTR_KPARAM_INFO
	.align		4
.L_25:
        /*0088*/ 	.byte	0x04, 0x17
        /*008a*/ 	.short	(.L_27 - .L_26)
.L_26:
        /*008c*/ 	.word	0x00000000
        /*0090*/ 	.short	0x0002
        /*0092*/ 	.short	0x000c
        /*0094*/ 	.byte	0x00, 0xf0, 0x11, 0x00


	//----- nvinfo : EIATTR_KPARAM_INFO
	.align		4
.L_27:
        /*0098*/ 	.byte	0x04, 0x17
        /*009a*/ 	.short	(.L_29 - .L_28)
.L_28:
        /*009c*/ 	.word	0x00000000
        /*00a0*/ 	.short	0x0001
        /*00a2*/ 	.short	0x0008
        /*00a4*/ 	.byte	0x00, 0xf0, 0x11, 0x00


	//----- nvinfo : EIATTR_KPARAM_INFO
	.align		4
.L_29:
        /*00a8*/ 	.byte	0x04, 0x17
        /*00aa*/ 	.short	(.L_31 - .L_30)
.L_30:
        /*00ac*/ 	.word	0x00000000
        /*00b0*/ 	.short	0x0000
        /*00b2*/ 	.short	0x0000
        /*00b4*/ 	.byte	0x00, 0xf5, 0x21, 0x00


	//----- nvinfo : EIATTR_SPARSE_MMA_MASK
	.align		4
.L_31:
        /*00b8*/ 	.byte	0x03, 0x50
        /*00ba*/ 	.short	0x0000


	//----- nvinfo : EIATTR_MAXREG_COUNT
	.align		4
        /*00bc*/ 	.byte	0x03, 0x1b
        /*00be*/ 	.short	0x00ff


	//----- nvinfo : EIATTR_MERCURY_ISA_VERSION
	.align		4
        /*00c0*/ 	.byte	0x03, 0x5f
        /*00c2*/ 	.short	0x0101


	//----- nvinfo : EIATTR_VRC_CTA_INIT_COUNT
	.align		4
        /*00c4*/ 	.byte	0x02, 0x4a
	.zero		1
	.zero		1


	//----- nvinfo : EIATTR_EXIT_INSTR_OFFSETS
	.align		4
        /*00c8*/ 	.byte	0x04, 0x1c
        /*00ca*/ 	.short	(.L_33 - .L_32)


	//   ....[0]....
.L_32:
        /*00cc*/ 	.word	0x000000c0


	//   ....[1]....
        /*00d0*/ 	.word	0x00000590


	//----- nvinfo : EIATTR_CRS_STACK_SIZE
	.align		4
.L_33:
        /*00d4*/ 	.byte	0x04, 0x1e
        /*00d6*/ 	.short	(.L_35 - .L_34)
.L_34:
        /*00d8*/ 	.word	0x00000000


	//----- nvinfo : EIATTR_CBANK_PARAM_SIZE
	.align		4
.L_35:
        /*00dc*/ 	.byte	0x03, 0x19
        /*00de*/ 	.short	0x0038


	//----- nvinfo : EIATTR_PARAM_CBANK
	.align		4
        /*00e0*/ 	.byte	0x04, 0x0a
        /*00e2*/ 	.short	(.L_37 - .L_36)
	.align		4
.L_36:
        /*00e4*/ 	.word	index@(.nv.constant0._Z23bgr_to_nchw_norm_kernelPKhiiiPfiiffii)
        /*00e8*/ 	.short	0x0380
        /*00ea*/ 	.short	0x0038


	//----- nvinfo : EIATTR_SW_WAR
	.align		4
.L_37:
        /*00ec*/ 	.byte	0x04, 0x36
        /*00ee*/ 	.short	(.L_39 - .L_38)
.L_38:
        /*00f0*/ 	.word	0x00000008
.L_39:


//--------------------- .nv.callgraph             --------------------------
	.section	.nv.callgraph,"",@"SHT_CUDA_CALLGRAPH"
	.align	4
	.sectionentsize	8
	.align		4
        /*0000*/ 	.word	0x00000000
	.align		4
        /*0004*/ 	.word	0xffffffff
	.align		4
        /*0008*/ 	.word	0x00000000
	.align		4
        /*000c*/ 	.word	0xfffffffe
	.align		4
        /*0010*/ 	.word	0x00000000
	.align		4
        /*0014*/ 	.word	0xfffffffd
	.align		4
        /*0018*/ 	.word	0x00000000
	.align		4
        /*001c*/ 	.word	0xfffffffc


//--------------------- .text._Z23bgr_to_nchw_norm_kernelPKhiiiPfiiffii --------------------------
	.section	.text._Z23bgr_to_nchw_norm_kernelPKhiiiPfiiffii,"ax",@progbits
	.align	128
        .global         _Z23bgr_to_nchw_norm_kernelPKhiiiPfiiffii
        .type           _Z23bgr_to_nchw_norm_kernelPKhiiiPfiiffii,@function
        .size           _Z23bgr_to_nchw_norm_kernelPKhiiiPfiiffii,(.L_x_16 - _Z23bgr_to_nchw_norm_kernelPKhiiiPfiiffii)
        .other          _Z23bgr_to_nchw_norm_kernelPKhiiiPfiiffii,@"STO_CUDA_ENTRY STV_DEFAULT"
_Z23bgr_to_nchw_norm_kernelPKhiiiPfiiffii:
.text._Z23bgr_to_nchw_norm_kernelPKhiiiPfiiffii:
[----:B------:R-:W-:Y:S01]  /*0000*/  LDC R1, c[0x0][0x37c] ;  /* 0x0000df00ff017b82 */ /* 0x000fe20000000800 */
[----:B------:R-:W0:Y:S07]  /*0010*/  S2R R0, SR_TID.Y ;  /* 0x0000000000007919 */ /* 0x000e2e0000002200 */
[----:B------:R-:W1:Y:S01]  /*0020*/  LDC R2, c[0x0][0x360] ;  /* 0x0000d800ff027b82 */ /* 0x000e620000000800 */
[----:B------:R-:W2:Y:S01]  /*0030*/  LDCU.64 UR6, c[0x0][0x3a0] ;  /* 0x00007400ff0677ac */ /* 0x000ea20008000a00 */
[----:B------:R-:W1:Y:S06]  /*0040*/  S2R R3, SR_TID.X ;  /* 0x0000000000037919 */ /* 0x000e6c0000002100 */
[----:B------:R-:W0:Y:S08]  /*0050*/  S2UR UR5, SR_CTAID.Y ;  /* 0x00000000000579c3 */ /* 0x000e300000002600 */
[----:B------:R-:W0:Y:S08]  /*0060*/  LDC R5, c[0x0][0x364] ;  /* 0x0000d900ff057b82 */ /* 0x000e300000000800 */
[----:B------:R-:W1:Y:S01]  /*0070*/  S2UR UR4, SR_CTAID.X ;  /* 0x00000000000479c3 */ /* 0x000e620000002500 */
[----:B0-----:R-:W-:-:S05]  /*0080*/  IMAD R5, R5, UR5, R0 ;  /* 0x0000000505057c24 */ /* 0x001fca000f8e0200 */
[----:B--2---:R-:W-:Y:S01]  /*0090*/  ISETP.GE.AND P0, PT, R5, UR7, PT ;  /* 0x0000000705007c0c */ /* 0x004fe2000bf06270 */
[----:B-1----:R-:W-:-:S05]  /*00a0*/  IMAD R2, R2, UR4, R3 ;  /* 0x0000000402027c24 */ /* 0x002fca000f8e0203 */
[----:B------:R-:W-:-:S13]  /*00b0*/  ISETP.GE.OR P0, PT, R2, UR6, P0 ;  /* 0x0000000602007c0c */ /* 0x000fda0008706670 */
[----:B------:R-:W-:Y:S05]  /*00c0*/  @P0 EXIT ;  /* 0x000000000000094d */ /* 0x000fea0003800000 */
[----:B------:R-:W0:Y:S01]  /*00d0*/  LDC R7, c[0x0][0x3a8] ;  /* 0x0000ea00ff077b82 */ /* 0x000e220000000800 */
[----:B------:R-:W1:Y:S01]  /*00e0*/  LDCU UR5, c[0x0][0x3b0] ;  /* 0x00007600ff0577ac */ /* 0x000e620008000800 */
[----:B------:R-:W-:Y:S01]  /*00f0*/  BSSY.RECONVERGENT B0, `(.L_x_0) ;  /* 0x0000012000007945 */ /* 0x000fe20003800200 */
[----:B------:R-:W2:Y:S01]  /*0100*/  LDCU UR4, c[0x0][0x388] ;  /* 0x00007100ff0477ac */ /* 0x000ea20008000800 */
[----:B-1----:R-:W-:Y:S01]  /*0110*/  VIADD R0, R2, -UR5 ;  /* 0x8000000502007c36 */ /* 0x002fe20008000000 */
[----:B--2---:R-:W-:Y:S01]  /*0120*/  UIADD3 UR4, UPT, UPT, UR4, -0x1, URZ ;  /* 0xffffffff04047890 */ /* 0x004fe2000fffe0ff */
[----:B0-----:R-:W0:Y:S03]  /*0130*/  MUFU.RCP R3, R7 ;  /* 0x0000000700037308 */ /* 0x001e260000001000 */
[----:B------:R-:W-:-:S05]  /*0140*/  I2FP.F32.S32 R0, R0 ;  /* 0x0000000000007245 */ /* 0x000fca0000201400 */
[----:B------:R-:W1:Y:S01]  /*0150*/  FCHK P0, R0, R7 ;  /* 0x0000000700007302 */ /* 0x000e620000000000 */
[----:B0-----:R-:W-:-:S04]  /*0160*/  FFMA R4, R3, -R7, 1 ;  /* 0x3f80000003047423 */ /* 0x001fc80000000807 */
[----:B------:R-:W-:-:S04]  /*0170*/  FFMA R3, R3, R4, R3 ;  /* 0x0000000403037223 */ /* 0x000fc80000000003 */
[----:B------:R-:W-:-:S04]  /*0180*/  FFMA R4, R0, R3, RZ ;  /* 0x0000000300047223 */ /* 0x000fc800000000ff */
[----:B------:R-:W-:-:S04]  /*0190*/  FFMA R6, R4, -R7, R0 ;  /* 0x8000000704067223 */ /* 0x000fc80000000000 */
[----:B------:R-:W-:Y:S01]  /*01a0*/  FFMA R3, R3, R6, R4 ;  /* 0x0000000603037223 */ /* 0x000fe20000000004 */
[----:B-1----:R-:W-:Y:S06]  /*01b0*/  @!P0 BRA `(.L_x_1) ;  /* 0x0000000000148947 */ /* 0x002fec0003800000 */
[----:B------:R-:W0:Y:S01]  /*01c0*/  LDCU UR5, c[0x0][0x3a8] ;  /* 0x00007500ff0577ac */ /* 0x000e220008000800 */
[----:B------:R-:W-:Y:S01]  /*01d0*/  MOV R6, 0x200 ;  /* 0x0000020000067802 */ /* 0x000fe20000000f00 */
[----:B0-----:R-:W-:-:S07]  /*01e0*/  IMAD.U32 R3, RZ, RZ, UR5 ;  /* 0x00000005ff037e24 */ /* 0x001fce000f8e00ff */
[----:B------:R-:W-:Y:S05]  /*01f0*/  CALL.REL.NOINC `($__internal_0_$__cuda_sm3x_div_rn_noftz_f32_slowpath) ;  /* 0x0000000000e87944 */ /* 0x000fea0003c00000 */
[----:B------:R-:W-:-:S07]  /*0200*/  IMAD.MOV.U32 R3, RZ, RZ, R0 ;  /* 0x000000ffff037224 */ /* 0x000fce00078e0000 */
.L_x_1:
[----:B------:R-:W-:Y:S05]  /*0210*/  BSYNC.RECONVERGENT B0 ;  /* 0x0000000000007941 */ /* 0x000fea0003800200 */
.L_x_0:
[----:B------:R-:W0:Y:S01]  /*0220*/  LDC R9, c[0x0][0x3ac] ;  /* 0x0000eb00ff097b82 */ /* 0x000e220000000800 */
[----:B------:R-:W1:Y:S01]  /*0230*/  LDCU UR6, c[0x0][0x3b4] ;  /* 0x00007680ff0677ac */ /* 0x000e620008000800 */
[----:B------:R-:W-:Y:S01]  /*0240*/  F2I.TRUNC.NTZ R3, R3 ;  /* 0x0000000300037305 */ /* 0x000fe2000020f100 */
[----:B------:R-:W-:Y:S01]  /*0250*/  BSSY.RECONVERGENT B0, `(.L_x_2) ;  /* 0x0000015000007945 */ /* 0x000fe20003800200 */
[----:B------:R-:W2:Y:S01]  /*0260*/  LDCU UR5, c[0x0][0x38c] ;  /* 0x00007180ff0577ac */ /* 0x000ea20008000800 */
[----:B-1----:R-:W-:Y:S01]  /*0270*/  VIADD R0, R5, -UR6 ;  /* 0x8000000605007c36 */ /* 0x002fe20008000000 */
[----:B------:R-:W1:Y:S04]  /*0280*/  LDCU.64 UR6, c[0x0][0x358] ;  /* 0x00006b00ff0677ac */ /* 0x000e680008000a00 */
[----:B0-----:R-:W0:Y:S01]  /*0290*/  MUFU.RCP R4, R9 ;  /* 0x0000000900047308 */ /* 0x001e220000001000 */
[----:B------:R-:W-:Y:S01]  /*02a0*/  I2FP.F32.S32 R0, R0 ;  /* 0x0000000000007245 */ /* 0x000fe20000201400 */
[----:B--2---:R-:W-:-:S06]  /*02b0*/  UIADD3 UR5, UPT, UPT, UR5, -0x1, URZ ;  /* 0xffffffff05057890 */ /* 0x004fcc000fffe0ff */
[----:B------:R-:W2:Y:S01]  /*02c0*/  FCHK P0, R0, R9 ;  /* 0x0000000900007302 */ /* 0x000ea20000000000 */
[----:B0-----:R-:W-:-:S04]  /*02d0*/  FFMA R7, R4, -R9, 1 ;  /* 0x3f80000004077423 */ /* 0x001fc80000000809 */
[----:B------:R-:W-:Y:S01]  /*02e0*/  FFMA R7, R4, R7, R4 ;  /* 0x0000000704077223 */ /* 0x000fe20000000004 */
[----:B------:R-:W-:-:S03]  /*02f0*/  VIMNMX R4, PT, PT, RZ, R3, !PT ;  /* 0x00000003ff047248 */ /* 0x000fc60007fe0100 */
[----:B------:R-:W-:Y:S01]  /*0300*/  FFMA R6, R0, R7, RZ ;  /* 0x0000000700067223 */ /* 0x000fe200000000ff */
[----:B------:R-:W-:-:S03]  /*0310*/  VIMNMX R4, PT, PT, R4, UR4, PT ;  /* 0x0000000404047c48 */ /* 0x000fc6000bfe0100 */
[----:B------:R-:W-:-:S04]  /*0320*/  FFMA R8, R6, -R9, R0 ;  /* 0x8000000906087223 */ /* 0x000fc80000000000 */
[----:B------:R-:W-:Y:S01]  /*0330*/  FFMA R8, R7, R8, R6 ;  /* 0x0000000807087223 */ /* 0x000fe20000000006 */
[----:B-12---:R-:W-:Y:S06]  /*0340*/  @!P0 BRA `(.L_x_3) ;  /* 0x0000000000148947 */ /* 0x006fec0003800000 */
[----:B------:R-:W0:Y:S01]  /*0350*/  LDCU UR4, c[0x0][0x3ac] ;  /* 0x00007580ff0477ac */ /* 0x000e220008000800 */
[----:B------:R-:W-:Y:S01]  /*0360*/  MOV R6, 0x390 ;  /* 0x0000039000067802 */ /* 0x000fe20000000f00 */
[----:B0-----:R-:W-:-:S07]  /*0370*/  IMAD.U32 R3, RZ, RZ, UR4 ;  /* 0x00000004ff037e24 */ /* 0x001fce000f8e00ff */
[----:B------:R-:W-:Y:S05]  /*0380*/  CALL.REL.NOINC `($__internal_0_$__cuda_sm3x_div_rn_noftz_f32_slowpath) ;  /* 0x0000000000847944 */ /* 0x000fea0003c00000 */
[----:B------:R-:W-:-:S07]  /*0390*/  IMAD.MOV.U32 R8, RZ, RZ, R0 ;  /* 0x000000ffff087224 */ /* 0x000fce00078e0000 */
.L_x_3:
[----:B------:R-:W-:Y:S05]  /*03a0*/  BSYNC.RECONVERGENT B0 ;  /* 0x0000000000007941 */ /* 0x000fea0003800200 */
.L_x_2:
[----:B------:R-:W0:Y:S01]  /*03b0*/  F2I.TRUNC.NTZ R8, R8 ;  /* 0x0000000800087305 */ /* 0x000e22000020f100 */
[----:B------:R-:W1:Y:S01]  /*03c0*/  LDCU UR4, c[0x0][0x390] ;  /* 0x00007200ff0477ac */ /* 0x000e620008000800 */
[----:B------:R-:W-:Y:S01]  /*03d0*/  IMAD R7, R4, 0x3, RZ ;  /* 0x0000000304077824 */ /* 0x000fe200078e02ff */
[----:B------:R-:W2:Y:S01]  /*03e0*/  LDC.64 R12, c[0x0][0x3a0] ;  /* 0x0000e800ff0c7b82 */ /* 0x000ea20000000a00 */
[----:B------:R-:W3:Y:S03]  /*03f0*/  LDCU.64 UR8, c[0x0][0x380] ;  /* 0x00007000ff0877ac */ /* 0x000ee60008000a00 */
[----:B------:R-:W-:Y:S02]  /*0400*/  SHF.R.S32.HI R3, RZ, 0x1f, R7 ;  /* 0x0000001fff037819 */ /* 0x000fe40000011407 */
[----:B0-----:R-:W-:Y:S02]  /*0410*/  VIMNMX R0, PT, PT, RZ, R8, !PT ;  /* 0x00000008ff007248 */ /* 0x001fe40007fe0100 */
[----:B------:R-:W0:Y:S02]  /*0420*/  LDC.64 R8, c[0x0][0x398] ;  /* 0x0000e600ff087b82 */ /* 0x000e240000000a00 */
[----:B------:R-:W-:-:S05]  /*0430*/  VIMNMX R0, PT, PT, R0, UR5, PT ;  /* 0x0000000500007c48 */ /* 0x000fca000bfe0100 */
[----:B-1----:R-:W-:-:S05]  /*0440*/  IMAD R0, R0, UR4, RZ ;  /* 0x0000000400007c24 */ /* 0x002fca000f8e02ff */
[----:B---3--:R-:W-:Y:S02]  /*0450*/  IADD3 R6, P0, P1, R0, UR8, R7 ;  /* 0x0000000800067c10 */ /* 0x008fe4000f91e007 */
[----:B------:R-:W-:-:S04]  /*0460*/  SHF.R.S32.HI R0, RZ, 0x1f, R0 ;  /* 0x0000001fff007819 */ /* 0x000fc80000011400 */
[----:B------:R-:W-:-:S05]  /*0470*/  IADD3.X R7, PT, PT, R0, UR9, R3, P0, P1 ;  /* 0x0000000900077c10 */ /* 0x000fca00087e2403 */
[----:B------:R-:W3:Y:S04]  /*0480*/  LDG.E.U8.CONSTANT R11, desc[UR6][R6.64+0x2] ;  /* 0x00000206060b7981 */ /* 0x000ee8000c1e9100 */
[----:B------:R-:W4:Y:S04]  /*0490*/  LDG.E.U8.CONSTANT R10, desc[UR6][R6.64+0x1] ;  /* 0x00000106060a7981 */ /* 0x000f28000c1e9100 */
[----:B------:R-:W5:Y:S01]  /*04a0*/  LDG.E.U8.CONSTANT R0, desc[UR6][R6.64] ;  /* 0x0000000606007981 */ /* 0x000f62000c1e9100 */
[----:B--2---:R-:W-:-:S04]  /*04b0*/  IMAD R3, R5, R12, R2 ;  /* 0x0000000c05037224 */ /* 0x004fc800078e0202 */
[----:B0-----:R-:W-:-:S04]  /*04c0*/  IMAD.WIDE R2, R3, 0x4, R8 ;  /* 0x0000000403027825 */ /* 0x001fc800078e0208 */
[----:B------:R-:W-:-:S04]  /*04d0*/  IMAD R9, R13, R12, RZ ;  /* 0x0000000c0d097224 */ /* 0x000fc800078e02ff */
[----:B------:R-:W-:-:S04]  /*04e0*/  IMAD.WIDE R4, R9, 0x4, R2 ;  /* 0x0000000409047825 */ /* 0x000fc800078e0202 */
[----:B------:R-:W-:Y:S01]  /*04f0*/  IMAD.WIDE R8, R9, 0x4, R4 ;  /* 0x0000000409087825 */ /* 0x000fe200078e0204 */
[----:B---3--:R-:W-:Y:S02]  /*0500*/  I2FP.F32.U32 R11, R11 ;  /* 0x0000000b000b7245 */ /* 0x008fe40000201000 */
[----:B----4-:R-:W-:-:S03]  /*0510*/  I2FP.F32.U32 R10, R10 ;  /* 0x0000000a000a7245 */ /* 0x010fc60000201000 */
[----:B------:R-:W-:Y:S01]  /*0520*/  FMUL R13, R11, 0.0039215688593685626984 ;  /* 0x3b8080810b0d7820 */ /* 0x000fe20000400000 */
[----:B-----5:R-:W-:Y:S01]  /*0530*/  I2FP.F32.U32 R0, R0 ;  /* 0x0000000000007245 */ /* 0x020fe20000201000 */
[----:B------:R-:W-:-:S03]  /*0540*/  FMUL R11, R10, 0.0039215688593685626984 ;  /* 0x3b8080810a0b7820 */ /* 0x000fc60000400000 */
[----:B------:R-:W-:Y:S01]  /*0550*/  STG.E desc[UR6][R2.64], R13 ;  /* 0x0000000d02007986 */ /* 0x000fe2000c101906 */
[----:B------:R-:W-:-:S03]  /*0560*/  FMUL R7, R0, 0.0039215688593685626984 ;  /* 0x3b80808100077820 */ /* 0x000fc60000400000 */
[----:B------:R-:W-:Y:S04]  /*0570*/  STG.E desc[UR6][R4.64], R11 ;  /* 0x0000000b04007986 */ /* 0x000fe8000c101906 */
[----:B------:R-:W-:Y:S01]  /*0580*/  STG.E desc[UR6][R8.64], R7 ;  /* 0x0000000708007986 */ /* 0x000fe2000c101906 */
[----:B------:R-:W-:Y:S05]  /*0590*/  EXIT ;  /* 0x000000000000794d */ /* 0x000fea0003800000 */
        .weak           $__internal_0_$__cuda_sm3x_div_rn_noftz_f32_slowpath
        .type           $__internal_0_$__cuda_sm3x_div_rn_noftz_f32_slowpath,@function
        .size           $__internal_0_$__cuda_sm3x_div_rn_noftz_f32_slowpath,(.L_x_16 - $__internal_0_$__cuda_sm3x_div_rn_noftz_f32_slowpath)
$__internal_0_$__cuda_sm3x_div_rn_noftz_f32_slowpath:
[----:B------:R-:W-:Y:S01]  /*05a0*/  SHF.R.U32.HI R8, RZ, 0x17, R3 ;  /* 0x00000017ff087819 */ /* 0x000fe20000011603 */
[----:B------:R-:W-:Y:S01]  /*05b0*/  BSSY.RECONVERGENT B1, `(.L_x_4) ;  /* 0x0000062000017945 */ /* 0x000fe20003800200 */
[----:B------:R-:W-:Y:S02]  /*05c0*/  SHF.R.U32.HI R7, RZ, 0x17, R0 ;  /* 0x00000017ff077819 */ /* 0x000fe40000011600 */
[----:B------:R-:W-:Y:S02]  /*05d0*/  LOP3.LUT R12, R8, 0xff, RZ, 0xc0, !PT ;  /* 0x000000ff080c7812 */ /* 0x000fe400078ec0ff */
[----:B------:R-:W-:-:S03]  /*05e0*/  LOP3.LUT R10, R7, 0xff, RZ, 0xc0, !PT ;  /* 0x000000ff070a7812 */ /* 0x000fc600078ec0ff */
[----:B------:R-:W-:Y:S02]  /*05f0*/  VIADD R9, R12, 0xffffffff ;  /* 0xffffffff0c097836 */ /* 0x000fe40000000000 */
[----:B------:R-:W-:-:S03]  /*0600*/  VIADD R8, R10, 0xffffffff ;  /* 0xffffffff0a087836 */ /* 0x000fc60000000000 */
[----:B------:R-:W-:-:S04]  /*0610*/  ISETP.GT.U32.AND P0, PT, R9, 0xfd, PT ;  /* 0x000000fd0900780c */ /* 0x000fc80003f04070 */
[----:B------:R-:W-:-:S13]  /*0620*/  ISETP.GT.U32.OR P0, PT, R8, 0xfd, P0 ;  /* 0x000000fd0800780c */ /* 0x000fda0000704470 */
[----:B------:R-:W-:Y:S01]  /*0630*/  @!P0 IMAD.MOV.U32 R7, RZ, RZ, RZ ;  /* 0x000000ffff078224 */ /* 0x000fe200078e00ff */
[----:B------:R-:W-:Y:S06]  /*0640*/  @!P0 BRA `(.L_x_5) ;  /* 0x00000000005c8947 */ /* 0x000fec0003800000 */
[----:B------:R-:W-:Y:S02]  /*0650*/  FSETP.GTU.FTZ.AND P0, PT, |R0|, +INF , PT ;  /* 0x7f8000000000780b */ /* 0x000fe40003f1c200 */
[----:B------:R-:W-:-:S04]  /*0660*/  FSETP.GTU.FTZ.AND P1, PT, |R3|, +INF , PT ;  /* 0x7f8000000300780b */ /* 0x000fc80003f3c200 */
[----:B------:R-:W-:-:S13]  /*0670*/  PLOP3.LUT P0, PT, P0, P1, PT, 0xf8, 0x8f ;  /* 0x00000000008f781c */ /* 0x000fda0000703f70 */
[----:B------:R-:W-:Y:S05]  /*0680*/  @P0 BRA `(.L_x_6) ;  /* 0x00000004004c0947 */ /* 0x000fea0003800000 */
[----:B------:R-:W-:-:S13]  /*0690*/  LOP3.LUT P0, RZ, R3, 0x7fffffff, R0, 0xc8, !PT ;  /* 0x7fffffff03ff7812 */ /* 0x000fda000780c800 */
[----:B------:R-:W-:Y:S05]  /*06a0*/  @!P0 BRA `(.L_x_7) ;  /* 0x00000004003c8947 */ /* 0x000fea0003800000 */
[C---:B------:R-:W-:Y:S02]  /*06b0*/  FSETP.NEU.FTZ.AND P2, PT, |R0|.reuse, +INF , PT ;  /* 0x7f8000000000780b */ /* 0x040fe40003f5d200 */
[----:B------:R-:W-:Y:S02]  /*06c0*/  FSETP.NEU.FTZ.AND P1, PT, |R3|, +INF , PT ;  /* 0x7f8000000300780b */ /* 0x000fe40003f3d200 */
[----:B------:R-:W-:-:S11]  /*06d0*/  FSETP.NEU.FTZ.AND P0, PT, |R0|, +INF , PT ;  /* 0x7f8000000000780b */ /* 0x000fd60003f1d200 */
[----:B------:R-:W-:Y:S05]  /*06e0*/  @!P1 BRA !P2, `(.L_x_7) ;  /* 0x00000004002c9947 */ /* 0x000fea0005000000 */
[----:B------:R-:W-:-:S04]  /*06f0*/  LOP3.LUT P2, RZ, R0, 0x7fffffff, RZ, 0xc0, !PT ;  /* 0x7fffffff00ff7812 */ /* 0x000fc8000784c0ff */
[----:B------:R-:W-:-:S13]  /*0700*/  PLOP3.LUT P1, PT, P1, P2, PT, 0x2f, 0xf2 ;  /* 0x0000000000f2781c */ /* 0x000fda0000f24577 */
[----:B------:R-:W-:Y:S05]  /*0710*/  @P1 BRA `(.L_x_8) ;  /* 0x0000000400181947 */ /* 0x000fea0003800000 */
[----:B------:R-:W-:-:S04]  /*0720*/  LOP3.LUT P1, RZ, R3, 0x7fffffff, RZ, 0xc0, !PT ;  /* 0x7fffffff03ff7812 */ /* 0x000fc8000782c0ff */
[----:B------:R-:W-:-:S13]  /*0730*/  PLOP3.LUT P0, PT, P0, P1, PT, 0x2f, 0xf2 ;  /* 0x0000000000f2781c */ /* 0x000fda0000702577 */
[----:B------:R-:W-:Y:S05]  /*0740*/  @P0 BRA `(.L_x_9) ;  /* 0x0000000400000947 */ /* 0x000fea0003800000 */
[----:B------:R-:W-:Y:S02]  /*0750*/  ISETP.GE.AND P0, PT, R8, RZ, PT ;  /* 0x000000ff0800720c */ /* 0x000fe40003f06270 */
[----:B------:R-:W-:-:S11]  /*0760*/  ISETP.GE.AND P1, PT, R9, RZ, PT ;  /* 0x000000ff0900720c */ /* 0x000fd60003f26270 */
[----:B------:R-:W-:Y:S02]  /*0770*/  @P0 IMAD.MOV.U32 R7, RZ, RZ, RZ ;  /* 0x000000ffff070224 */ /* 0x000fe400078e00ff */
[----:B------:R-:W-:Y:S01]  /*0780*/  @!P0 FFMA R0, R0, 1.84467440737095516160e+19, RZ ;  /* 0x5f80000000008823 */ /* 0x000fe200000000ff */
[----:B------:R-:W-:Y:S02]  /*0790*/  @!P0 IMAD.MOV.U32 R7, RZ, RZ, -0x40 ;  /* 0xffffffc0ff078424 */ /* 0x000fe400078e00ff */
[----:B------:R-:W-:Y:S02]  /*07a0*/  @!P1 FFMA R3, R3, 1.84467440737095516160e+19, RZ ;  /* 0x5f80000003039823 */ /* 0x000fe400000000ff */
[----:B------:R-:W-:-:S07]  /*07b0*/  @!P1 VIADD R7, R7, 0x40 ;  /* 0x0000004007079836 */ /* 0x000fce0000000000 */
.L_x_5:
[----:B------:R-:W-:Y:S01]  /*07c0*/  LEA R8, R12, 0xc0800000, 0x17 ;  /* 0xc08000000c087811 */ /* 0x000fe200078eb8ff */
[----:B------:R-:W-:Y:S04]  /*07d0*/  BSSY.RECONVERGENT B2, `(.L_x_10) ;  /* 0x0000036000027945 */ /* 0x000fe80003800200 */
[----:B------:R-:W-:Y:S02]  /*07e0*/  IMAD.IADD R8, R3, 0x1, -R8 ;  /* 0x0000000103087824 */ /* 0x000fe400078e0a08 */
[----:B------:R-:W-:Y:S02]  /*07f0*/  VIADD R3, R10, 0xffffff81 ;  /* 0xffffff810a037836 */ /* 0x000fe40000000000 */
[----:B------:R0:W1:Y:S01]  /*0800*/  MUFU.RCP R9, R8 ;  /* 0x0000000800097308 */ /* 0x0000620000001000 */
[----:B------:R-:W-:Y:S01]  /*0810*/  FADD.FTZ R11, -R8, -RZ ;  /* 0x800000ff080b7221 */ /* 0x000fe20000010100 */
[C---:B------:R-:W-:Y:S01]  /*0820*/  IMAD R0, R3.reuse, -0x800000, R0 ;  /* 0xff80000003007824 */ /* 0x040fe200078e0200 */
[----:B0-----:R-:W-:-:S05]  /*0830*/  IADD3 R8, PT, PT, R3, 0x7f, -R12 ;  /* 0x0000007f03087810 */ /* 0x001fca0007ffe80c */
[----:B------:R-:W-:Y:S02]  /*0840*/  IMAD.IADD R8, R8, 0x1, R7 ;  /* 0x0000000108087824 */ /* 0x000fe400078e0207 */
[----:B-1----:R-:W-:-:S04]  /*0850*/  FFMA R10, R9, R11, 1 ;  /* 0x3f800000090a7423 */ /* 0x002fc8000000000b */
[----:B------:R-:W-:-:S04]  /*0860*/  FFMA R14, R9, R10, R9 ;  /* 0x0000000a090e7223 */ /* 0x000fc80000000009 */
[----:B------:R-:W-:-:S04]  /*0870*/  FFMA R9, R0, R14, RZ ;  /* 0x0000000e00097223 */ /* 0x000fc800000000ff */
[----:B------:R-:W-:-:S04]  /*0880*/  FFMA R10, R11, R9, R0 ;  /* 0x000000090b0a7223 */ /* 0x000fc80000000000 */
[----:B------:R-:W-:-:S04]  /*0890*/  FFMA R9, R14, R10, R9 ;  /* 0x0000000a0e097223 */ /* 0x000fc80000000009 */
[----:B------:R-:W-:-:S04]  /*08a0*/  FFMA R10, R11, R9, R0 ;  /* 0x000000090b0a7223 */ /* 0x000fc80000000000 */
[----:B------:R-:W-:-:S05]  /*08b0*/  FFMA R0, R14, R10, R9 ;  /* 0x0000000a0e007223 */ /* 0x000fca0000000009 */
[----:B------:R-:W-:-:S04]  /*08c0*/  SHF.R.U32.HI R3, RZ, 0x17, R0 ;  /* 0x00000017ff037819 */ /* 0x000fc80000011600 */
[----:B------:R-:W-:-:S05]  /*08d0*/  LOP3.LUT R3, R3, 0xff, RZ, 0xc0, !PT ;  /* 0x000000ff03037812 */ /* 0x000fca00078ec0ff */
[----:B------:R-:W-:-:S04]  /*08e0*/  IMAD.IADD R11, R3, 0x1, R8 ;  /* 0x00000001030b7824 */ /* 0x000fc800078e0208 */
[----:B------:R-:W-:-:S05]  /*08f0*/  VIADD R3, R11, 0xffffffff ;  /* 0xffffffff0b037836 */ /* 0x000fca0000000000 */
[----:B------:R-:W-:-:S13]  /*0900*/  ISETP.GE.U32.AND P0, PT, R3, 0xfe, PT ;  /* 0x000000fe0300780c */ /* 0x000fda0003f06070 */
[----:B------:R-:W-:Y:S05]  /*0910*/  @!P0 BRA `(.L_x_11) ;  /* 0x0000000000808947 */ /* 0x000fea0003800000 */
[----:B------:R-:W-:-:S13]  /*0920*/  ISETP.GT.AND P0, PT, R11, 0xfe, PT ;  /* 0x000000fe0b00780c */ /* 0x000fda0003f04270 */
[----:B------:R-:W-:Y:S05]  /*0930*/  @P0 BRA `(.L_x_12) ;  /* 0x00000000006c0947 */ /* 0x000fea0003800000 */
[----:B------:R-:W-:-:S13]  /*0940*/  ISETP.GE.AND P0, PT, R11, 0x1, PT ;  /* 0x000000010b00780c */ /* 0x000fda0003f06270 */
[----:B------:R-:W-:Y:S05]  /*0950*/  @P0 BRA `(.L_x_13) ;  /* 0x0000000000740947 */ /* 0x000fea0003800000 */
[----:B------:R-:W-:Y:S02]  /*0960*/  ISETP.GE.AND P0, PT, R11, -0x18, PT ;  /* 0xffffffe80b00780c */ /* 0x000fe40003f06270 */
[----:B------:R-:W-:-:S11]  /*0970*/  LOP3.LUT R0, R0, 0x80000000, RZ, 0xc0, !PT ;  /* 0x8000000000007812 */ /* 0x000fd600078ec0ff */
[----:B------:R-:W-:Y:S05]  /*0980*/  @!P0 BRA `(.L_x_13) ;  /* 0x0000000000688947 */ /* 0x000fea0003800000 */
[CCC-:B------:R-:W-:Y:S01]  /*0990*/  FFMA.RZ R3, R14.reuse, R10.reuse, R9.reuse ;  /* 0x0000000a0e037223 */ /* 0x1c0fe2000000c009 */
[CCC-:B------:R-:W-:Y:S01]  /*09a0*/  FFMA.RM R8, R14.reuse, R10.reuse, R9.reuse ;  /* 0x0000000a0e087223 */ /* 0x1c0fe20000004009 */
[C---:B------:R-:W-:Y:S02]  /*09b0*/  ISETP.NE.AND P2, PT, R11.reuse, RZ, PT ;  /* 0x000000ff0b00720c */ /* 0x040fe40003f45270 */
[----:B------:R-:W-:Y:S02]  /*09c0*/  ISETP.NE.AND P1, PT, R11, RZ, PT ;  /* 0x000000ff0b00720c */ /* 0x000fe40003f25270 */
[----:B------:R-:W-:Y:S01]  /*09d0*/  LOP3.LUT R7, R3, 0x7fffff, RZ, 0xc0, !PT ;  /* 0x007fffff03077812 */ /* 0x000fe200078ec0ff */
[----:B------:R-:W-:Y:S01]  /*09e0*/  FFMA.RP R3, R14, R10, R9 ;  /* 0x0000000a0e037223 */ /* 0x000fe20000008009 */
[----:B------:R-:W-:Y:S02]  /*09f0*/  VIADD R10, R11, 0x20 ;  /* 0x000000200b0a7836 */ /* 0x000fe40000000000 */
[----:B------:R-:W-:Y:S01]  /*0a00*/  LOP3.LUT R7, R7, 0x800000, RZ, 0xfc, !PT ;  /* 0x0080000007077812 */ /* 0x000fe200078efcff */
[----:B------:R-:W-:Y:S01]  /*0a10*/  IMAD.MOV R9, RZ, RZ, -R11 ;  /* 0x000000ffff097224 */ /* 0x000fe200078e0a0b */
[----:B------:R-:W-:-:S02]  /*0a20*/  FSETP.NEU.FTZ.AND P0, PT, R3, R8, PT ;  /* 0x000000080300720b */ /* 0x000fc40003f1d000 */
[----:B------:R-:W-:Y:S02]  /*0a30*/  SHF.L.U32 R10, R7, R10, RZ ;  /* 0x0000000a070a7219 */ /* 0x000fe400000006ff */
[----:B------:R-:W-:Y:S02]  /*0a40*/  SEL R8, R9, RZ, P2 ;  /* 0x000000ff09087207 */ /* 0x000fe40001000000 */
[----:B------:R-:W-:Y:S02]  /*0a50*/  ISETP.NE.AND P1, PT, R10, RZ, P1 ;  /* 0x000000ff0a00720c */ /* 0x000fe40000f25270 */
[----:B------:R-:W-:Y:S02]  /*0a60*/  SHF.R.U32.HI R8, RZ, R8, R7 ;  /* 0x00000008ff087219 */ /* 0x000fe40000011607 */
[----:B------:R-:W-:Y:S02]  /*0a70*/  PLOP3.LUT P0, PT, P0, P1, PT, 0xf8, 0x8f ;  /* 0x00000000008f781c */ /* 0x000fe40000703f70 */
[----:B------:R-:W-:-:S02]  /*0a80*/  SHF.R.U32.HI R10, RZ, 0x1, R8 ;  /* 0x00000001ff0a7819 */ /* 0x000fc40000011608 */
[----:B------:R-:W-:-:S04]  /*0a90*/  SEL R3, RZ, 0x1, !P0 ;  /* 0x00000001ff037807 */ /* 0x000fc80004000000 */
[----:B------:R-:W-:-:S04]  /*0aa0*/  LOP3.LUT R3, R3, 0x1, R10, 0xf8, !PT ;  /* 0x0000000103037812 */ /* 0x000fc800078ef80a */
[----:B------:R-:W-:-:S05]  /*0ab0*/  LOP3.LUT R3, R3, R8, RZ, 0xc0, !PT ;  /* 0x0000000803037212 */ /* 0x000fca00078ec0ff */
[----:B------:R-:W-:-:S05]  /*0ac0*/  IMAD.IADD R3, R10, 0x1, R3 ;  /* 0x000000010a037824 */ /* 0x000fca00078e0203 */
[----:B------:R-:W-:Y:S01]  /*0ad0*/  LOP3.LUT R0, R3, R0, RZ, 0xfc, !PT ;  /* 0x0000000003007212 */ /* 0x000fe200078efcff */
[----:B------:R-:W-:Y:S06]  /*0ae0*/  BRA `(.L_x_13) ;  /* 0x0000000000107947 */ /* 0x000fec0003800000 */
.L_x_12:
[----:B------:R-:W-:-:S04]  /*0af0*/  LOP3.LUT R0, R0, 0x80000000, RZ, 0xc0, !PT ;  /* 0x8000000000007812 */ /* 0x000fc800078ec0ff */
[----:B------:R-:W-:Y:S01]  /*0b00*/  LOP3.LUT R0, R0, 0x7f800000, RZ, 0xfc, !PT ;  /* 0x7f80000000007812 */ /* 0x000fe200078efcff */
[----:B------:R-:W-:Y:S06]  /*0b10*/  BRA `(.L_x_13) ;  /* 0x0000000000047947 */ /* 0x000fec0003800000 */
.L_x_11:
[----:B------:R-:W-:-:S07]  /*0b20*/  IMAD R0, R8, 0x800000, R0 ;  /* 0x0080000008007824 */ /* 0x000fce00078e0200 */
.L_x_13:
[----:B------:R-:W-:Y:S05]  /*0b30*/  BSYNC.RECONVERGENT B2 ;  /* 0x0000000000027941 */ /* 0x000fea0003800200 */
.L_x_10:
[----:B------:R-:W-:Y:S05]  /*0b40*/  BRA `(.L_x_14) ;  /* 0x0000000000207947 */ /* 0x000fea0003800000 */
.L_x_9:
[----:B------:R-:W-:-:S04]  /*0b50*/  LOP3.LUT R0, R3, 0x80000000, R0, 0x48, !PT ;  /* 0x8000000003007812 */ /* 0x000fc800078e4800 */
[----:B------:R-:W-:Y:S01]  /*0b60*/  LOP3.LUT R0, R0, 0x7f800000, RZ, 0xfc, !PT ;  /* 0x7f80000000007812 */ /* 0x000fe200078efcff */
[----:B------:R-:W-:Y:S06]  /*0b70*/  BRA `(.L_x_14) ;  /* 0x0000000000147947 */ /* 0x000fec0003800000 */
.L_x_8:
[----:B------:R-:W-:Y:S01]  /*0b80*/  LOP3.LUT R0, R3, 0x80000000, R0, 0x48, !PT ;  /* 0x8000000003007812 */ /* 0x000fe200078e4800 */
[----:B------:R-:W-:Y:S06]  /*0b90*/  BRA `(.L_x_14) ;  /* 0x00000000000c7947 */ /* 0x000fec0003800000 */
.L_x_7:
[----:B------:R-:W0:Y:S01]  /*0ba0*/  MUFU.RSQ R0, -QNAN ;  /* 0xffc0000000007908 */ /* 0x000e220000001400 */
[----:B------:R-:W-:Y:S05]  /*0bb0*/  BRA `(.L_x_14) ;  /* 0x0000000000047947 */ /* 0x000fea0003800000 */
.L_x_6:
[----:B------:R-:W-:-:S07]  /*0bc0*/  FADD.FTZ R0, R0, R3 ;  /* 0x0000000300007221 */ /* 0x000fce0000010000 */
.L_x_14:
[----:B------:R-:W-:Y:S05]  /*0bd0*/  BSYNC.RECONVERGENT B1 ;  /* 0x0000000000017941 */ /* 0x000fea0003800200 */
.L_x_4:
[----:B------:R-:W-:-:S04]  /*0be0*/  IMAD.MOV.U32 R7, RZ, RZ, 0x0 ;  /* 0x00000000ff077424 */ /* 0x000fc800078e00ff */
[----:B0-----:R-:W-:Y:S05]  /*0bf0*/  RET.REL.NODEC R6 `(_Z23bgr_to_nchw_norm_kernelPKhiiiPfiiffii) ;  /* 0xfffffff406007950 */ /* 0x001fea0003c3ffff */
.L_x_15:
[----:B------:R-:W-:-:S00]  /*0c00*/  BRA `(.L_x_15) ;  /* 0xfffffffc00fc7947 */ /* 0x000fc0000383ffff */
[----:B------:R-:W-:-:S00]  /*0c10*/  NOP ;  /* 0x0000000000007918 */ /* 0x000fc00000000000 */
        /* <DEDUP_REMOVED lines=14> */
.L_x_16:


//--------------------- .nv.shared.reserved.0     --------------------------
	.section	.nv.shared.reserved.0,"aw",@nobits
	.weak		__nv_reservedSMEM_offset_0_alias
	.size		__nv_reservedSMEM_offset_0_alias, 0, 64
	.other		__nv_reservedSMEM_offset_0_alias,@"STO_CUDA_RESERVED_SHARED STV_DEFAULT"
__nv_reservedSMEM_offset_0_alias:
	.zero		0
	.zero		64


//--------------------- .nv.constant0._Z23bgr_to_nchw_norm_kernelPKhiiiPfiiffii --------------------------
	.section	.nv.constant0._Z23bgr_to_nchw_norm_kernelPKhiiiPfiiffii,"a",@progbits
	.sectionflags	@""
	.align	4
.nv.constant0._Z23bgr_to_nchw_norm_kernelPKhiiiPfiiffii:
	.zero		952


//--------------------- SYMBOLS --------------------------

	.type		.nv.reservedSmem.offset0,@object
	.size		.nv.reservedSmem.offset0,0x4
